//
// Generated by NVIDIA NVVM Compiler
//
// Compiler Build ID: CL-36424714
// Cuda compilation tools, release 13.0, V13.0.88
// Based on NVVM 20.0.0
//

.version 9.0
.target sm_100
.address_size 64

	// .globl	_Z7cudaMulPfS_S_i
// _ZZ7cudaMulPfS_S_iE6smem_a has been demoted
// _ZZ7cudaMulPfS_S_iE6smem_b has been demoted
// _ZZ7cudaMulPfS_S_iE6smem_c has been demoted

.visible .entry _Z7cudaMulPfS_S_i(
	.param .u64 .ptr .align 1 _Z7cudaMulPfS_S_i_param_0,
	.param .u64 .ptr .align 1 _Z7cudaMulPfS_S_i_param_1,
	.param .u64 .ptr .align 1 _Z7cudaMulPfS_S_i_param_2,
	.param .u32 _Z7cudaMulPfS_S_i_param_3
)
{
	.reg .pred 	%p<11>;
	.reg .b32 	%r<205>;
	.reg .b32 	%f<92>;
	.reg .b64 	%rd<44>;
	// demoted variable
	.shared .align 4 .b8 _ZZ7cudaMulPfS_S_iE6smem_a[2048];
	// demoted variable
	.shared .align 4 .b8 _ZZ7cudaMulPfS_S_iE6smem_b[2048];
	// demoted variable
	.shared .align 4 .b8 _ZZ7cudaMulPfS_S_iE6smem_c[16384];
	ld.param.u64 	%rd4, [_Z7cudaMulPfS_S_i_param_0];
	ld.param.u64 	%rd5, [_Z7cudaMulPfS_S_i_param_1];
	ld.param.u32 	%r43, [_Z7cudaMulPfS_S_i_param_3];
	cvta.to.global.u64 	%rd1, %rd5;
	cvta.to.global.u64 	%rd2, %rd4;
	mov.u32 	%r1, %ctaid.x;
	shl.b32 	%r2, %r1, 6;
	mov.u32 	%r3, %ctaid.y;
	shl.b32 	%r4, %r3, 6;
	setp.lt.s32 	%p1, %r43, 1;
	@%p1 bra 	$L__BB0_11;
	mov.u32 	%r45, %tid.x;
	mov.u32 	%r46, %ntid.x;
	mov.u32 	%r47, %tid.y;
	mad.lo.s32 	%r5, %r46, %r47, %r45;
	mov.u32 	%r48, %ntid.y;
	mul.lo.s32 	%r6, %r46, %r48;
	shl.b32 	%r49, %r47, 6;
	mov.u32 	%r50, _ZZ7cudaMulPfS_S_iE6smem_a;
	add.s32 	%r7, %r50, %r49;
	shl.b32 	%r51, %r45, 3;
	shl.b32 	%r52, %r47, 9;
	add.s32 	%r53, %r52, %r51;
	mov.u32 	%r54, _ZZ7cudaMulPfS_S_iE6smem_c;
	add.s32 	%r8, %r54, %r53;
	add.s32 	%r9, %r5, %r6;
	max.u32 	%r55, %r9, 512;
	setp.lt.u32 	%p2, %r9, 512;
	selp.u32 	%r56, 1, 0, %p2;
	add.s32 	%r57, %r9, %r56;
	sub.s32 	%r58, %r55, %r57;
	div.u32 	%r59, %r58, %r6;
	add.s32 	%r10, %r59, %r56;
	and.b32  	%r11, %r10, 3;
	shr.u32 	%r12, %r5, 6;
	and.b32  	%r60, %r5, 63;
	add.s32 	%r61, %r4, %r60;
	mul.lo.s32 	%r13, %r61, %r43;
	shl.b32 	%r62, %r5, 5;
	and.b32  	%r63, %r62, 2016;
	add.s32 	%r64, %r50, %r63;
	shl.b32 	%r65, %r12, 2;
	add.s32 	%r14, %r64, %r65;
	shl.b32 	%r66, %r12, 8;
	mov.u32 	%r67, _ZZ7cudaMulPfS_S_iE6smem_b;
	add.s32 	%r68, %r67, %r66;
	shl.b32 	%r69, %r5, 2;
	and.b32  	%r70, %r69, 252;
	add.s32 	%r15, %r68, %r70;
	shr.u32 	%r16, %r9, 6;
	and.b32  	%r71, %r9, 63;
	add.s32 	%r72, %r4, %r71;
	mul.lo.s32 	%r17, %r72, %r43;
	shl.b32 	%r73, %r9, 5;
	and.b32  	%r74, %r73, 2016;
	add.s32 	%r75, %r50, %r74;
	shl.b32 	%r76, %r16, 2;
	add.s32 	%r18, %r75, %r76;
	shl.b32 	%r77, %r16, 8;
	add.s32 	%r78, %r67, %r77;
	shl.b32 	%r79, %r9, 2;
	and.b32  	%r80, %r79, 252;
	add.s32 	%r19, %r78, %r80;
	add.s32 	%r20, %r9, %r6;
	shr.u32 	%r21, %r20, 6;
	and.b32  	%r81, %r20, 63;
	add.s32 	%r82, %r4, %r81;
	mul.lo.s32 	%r22, %r82, %r43;
	shl.b32 	%r83, %r20, 5;
	and.b32  	%r84, %r83, 2016;
	add.s32 	%r85, %r50, %r84;
	shl.b32 	%r86, %r21, 2;
	add.s32 	%r23, %r85, %r86;
	shl.b32 	%r87, %r21, 8;
	add.s32 	%r88, %r67, %r87;
	shl.b32 	%r89, %r20, 2;
	and.b32  	%r90, %r89, 252;
	add.s32 	%r24, %r88, %r90;
	add.s32 	%r25, %r67, %r51;
	mov.f32 	%f88, 0f00000000;
	mov.b32 	%r199, 0;
	mov.f32 	%f89, %f88;
	mov.f32 	%f90, %f88;
	mov.f32 	%f91, %f88;
$L__BB0_2:
	setp.gt.u32 	%p3, %r5, 511;
	@%p3 bra 	$L__BB0_10;
	setp.eq.s32 	%p4, %r11, 3;
	mov.u32 	%r200, %r5;
	@%p4 bra 	$L__BB0_7;
	setp.eq.s32 	%p5, %r11, 0;
	add.s32 	%r91, %r12, %r199;
	add.s32 	%r92, %r13, %r91;
	mul.wide.u32 	%rd6, %r92, 4;
	add.s64 	%rd7, %rd2, %rd6;
	ld.global.f32 	%f10, [%rd7];
	st.shared.f32 	[%r14], %f10;
	and.b32  	%r93, %r5, 63;
	add.s32 	%r94, %r93, %r2;
	mad.lo.s32 	%r95, %r91, %r43, %r94;
	mul.wide.s32 	%rd8, %r95, 4;
	add.s64 	%rd9, %rd1, %rd8;
	ld.global.f32 	%f11, [%rd9];
	st.shared.f32 	[%r15], %f11;
	mov.u32 	%r200, %r9;
	@%p5 bra 	$L__BB0_7;
	setp.eq.s32 	%p6, %r11, 1;
	add.s32 	%r96, %r16, %r199;
	add.s32 	%r97, %r17, %r96;
	mul.wide.u32 	%rd10, %r97, 4;
	add.s64 	%rd11, %rd2, %rd10;
	ld.global.f32 	%f12, [%rd11];
	st.shared.f32 	[%r18], %f12;
	and.b32  	%r98, %r9, 63;
	add.s32 	%r99, %r98, %r2;
	mad.lo.s32 	%r100, %r96, %r43, %r99;
	mul.wide.s32 	%rd12, %r100, 4;
	add.s64 	%rd13, %rd1, %rd12;
	ld.global.f32 	%f13, [%rd13];
	st.shared.f32 	[%r19], %f13;
	mov.u32 	%r200, %r20;
	@%p6 bra 	$L__BB0_7;
	add.s32 	%r200, %r20, %r6;
	add.s32 	%r101, %r21, %r199;
	add.s32 	%r102, %r22, %r101;
	mul.wide.u32 	%rd14, %r102, 4;
	add.s64 	%rd15, %rd2, %rd14;
	ld.global.f32 	%f14, [%rd15];
	st.shared.f32 	[%r23], %f14;
	and.b32  	%r103, %r20, 63;
	add.s32 	%r104, %r103, %r2;
	mad.lo.s32 	%r105, %r101, %r43, %r104;
	mul.wide.s32 	%rd16, %r105, 4;
	add.s64 	%rd17, %rd1, %rd16;
	ld.global.f32 	%f15, [%rd17];
	st.shared.f32 	[%r24], %f15;
$L__BB0_7:
	setp.lt.u32 	%p7, %r10, 3;
	@%p7 bra 	$L__BB0_10;
	shl.b32 	%r106, %r6, 1;
	add.s32 	%r203, %r106, %r200;
	mad.lo.s32 	%r202, %r6, 3, %r200;
	add.s32 	%r201, %r6, %r200;
$L__BB0_9:
	shr.u32 	%r107, %r200, 6;
	add.s32 	%r108, %r107, %r199;
	and.b32  	%r109, %r200, 63;
	add.s32 	%r110, %r4, %r109;
	add.s32 	%r111, %r109, %r2;
	mad.lo.s32 	%r112, %r110, %r43, %r108;
	mul.wide.u32 	%rd18, %r112, 4;
	add.s64 	%rd19, %rd2, %rd18;
	ld.global.f32 	%f16, [%rd19];
	shl.b32 	%r113, %r200, 5;
	and.b32  	%r114, %r113, 2016;
	mov.u32 	%r115, _ZZ7cudaMulPfS_S_iE6smem_a;
	add.s32 	%r116, %r115, %r114;
	shl.b32 	%r117, %r107, 2;
	add.s32 	%r118, %r116, %r117;
	st.shared.f32 	[%r118], %f16;
	mad.lo.s32 	%r119, %r108, %r43, %r111;
	mul.wide.s32 	%rd20, %r119, 4;
	add.s64 	%rd21, %rd1, %rd20;
	ld.global.f32 	%f17, [%rd21];
	shl.b32 	%r120, %r107, 8;
	mov.u32 	%r121, _ZZ7cudaMulPfS_S_iE6smem_b;
	add.s32 	%r122, %r121, %r120;
	shl.b32 	%r123, %r200, 2;
	and.b32  	%r124, %r123, 252;
	add.s32 	%r125, %r122, %r124;
	st.shared.f32 	[%r125], %f17;
	add.s32 	%r126, %r200, %r6;
	shr.u32 	%r127, %r201, 6;
	add.s32 	%r128, %r127, %r199;
	and.b32  	%r129, %r201, 63;
	add.s32 	%r130, %r4, %r129;
	add.s32 	%r131, %r129, %r2;
	mad.lo.s32 	%r132, %r130, %r43, %r128;
	mul.wide.u32 	%rd22, %r132, 4;
	add.s64 	%rd23, %rd2, %rd22;
	ld.global.f32 	%f18, [%rd23];
	shl.b32 	%r133, %r201, 5;
	and.b32  	%r134, %r133, 2016;
	add.s32 	%r135, %r115, %r134;
	shl.b32 	%r136, %r127, 2;
	add.s32 	%r137, %r135, %r136;
	st.shared.f32 	[%r137], %f18;
	mad.lo.s32 	%r138, %r128, %r43, %r131;
	mul.wide.s32 	%rd24, %r138, 4;
	add.s64 	%rd25, %rd1, %rd24;
	ld.global.f32 	%f19, [%rd25];
	shl.b32 	%r139, %r127, 8;
	add.s32 	%r140, %r121, %r139;
	shl.b32 	%r141, %r201, 2;
	and.b32  	%r142, %r141, 252;
	add.s32 	%r143, %r140, %r142;
	st.shared.f32 	[%r143], %f19;
	add.s32 	%r144, %r126, %r6;
	shr.u32 	%r145, %r203, 6;
	add.s32 	%r146, %r145, %r199;
	and.b32  	%r147, %r203, 63;
	add.s32 	%r148, %r4, %r147;
	add.s32 	%r149, %r147, %r2;
	mad.lo.s32 	%r150, %r148, %r43, %r146;
	mul.wide.u32 	%rd26, %r150, 4;
	add.s64 	%rd27, %rd2, %rd26;
	ld.global.f32 	%f20, [%rd27];
	shl.b32 	%r151, %r203, 5;
	and.b32  	%r152, %r151, 2016;
	add.s32 	%r153, %r115, %r152;
	shl.b32 	%r154, %r145, 2;
	add.s32 	%r155, %r153, %r154;
	st.shared.f32 	[%r155], %f20;
	mad.lo.s32 	%r156, %r146, %r43, %r149;
	mul.wide.s32 	%rd28, %r156, 4;
	add.s64 	%rd29, %rd1, %rd28;
	ld.global.f32 	%f21, [%rd29];
	shl.b32 	%r157, %r145, 8;
	add.s32 	%r158, %r121, %r157;
	shl.b32 	%r159, %r203, 2;
	and.b32  	%r160, %r159, 252;
	add.s32 	%r161, %r158, %r160;
	st.shared.f32 	[%r161], %f21;
	add.s32 	%r162, %r144, %r6;
	shr.u32 	%r163, %r202, 6;
	add.s32 	%r164, %r163, %r199;
	and.b32  	%r165, %r202, 63;
	add.s32 	%r166, %r4, %r165;
	add.s32 	%r167, %r165, %r2;
	mad.lo.s32 	%r168, %r166, %r43, %r164;
	mul.wide.u32 	%rd30, %r168, 4;
	add.s64 	%rd31, %rd2, %rd30;
	ld.global.f32 	%f22, [%rd31];
	shl.b32 	%r169, %r202, 5;
	and.b32  	%r170, %r169, 2016;
	add.s32 	%r171, %r115, %r170;
	shl.b32 	%r172, %r163, 2;
	add.s32 	%r173, %r171, %r172;
	st.shared.f32 	[%r173], %f22;
	mad.lo.s32 	%r174, %r164, %r43, %r167;
	mul.wide.s32 	%rd32, %r174, 4;
	add.s64 	%rd33, %rd1, %rd32;
	ld.global.f32 	%f23, [%rd33];
	shl.b32 	%r175, %r163, 8;
	add.s32 	%r176, %r121, %r175;
	shl.b32 	%r177, %r202, 2;
	and.b32  	%r178, %r177, 252;
	add.s32 	%r179, %r176, %r178;
	st.shared.f32 	[%r179], %f23;
	add.s32 	%r200, %r162, %r6;
	shl.b32 	%r180, %r6, 2;
	add.s32 	%r203, %r203, %r180;
	add.s32 	%r202, %r202, %r180;
	add.s32 	%r201, %r201, %r180;
	setp.lt.u32 	%p8, %r200, 512;
	@%p8 bra 	$L__BB0_9;
$L__BB0_10:
	bar.sync 	0;
	ld.shared.f32 	%f24, [%r7];
	ld.shared.f32 	%f25, [%r25];
	fma.rn.f32 	%f26, %f24, %f25, %f91;
	ld.shared.f32 	%f27, [%r25+4];
	fma.rn.f32 	%f28, %f24, %f27, %f90;
	ld.shared.f32 	%f29, [%r7+32];
	fma.rn.f32 	%f30, %f29, %f25, %f89;
	fma.rn.f32 	%f31, %f29, %f27, %f88;
	ld.shared.f32 	%f32, [%r7+4];
	ld.shared.f32 	%f33, [%r25+256];
	fma.rn.f32 	%f34, %f32, %f33, %f26;
	ld.shared.f32 	%f35, [%r25+260];
	fma.rn.f32 	%f36, %f32, %f35, %f28;
	ld.shared.f32 	%f37, [%r7+36];
	fma.rn.f32 	%f38, %f37, %f33, %f30;
	fma.rn.f32 	%f39, %f37, %f35, %f31;
	ld.shared.f32 	%f40, [%r7+8];
	ld.shared.f32 	%f41, [%r25+512];
	fma.rn.f32 	%f42, %f40, %f41, %f34;
	ld.shared.f32 	%f43, [%r25+516];
	fma.rn.f32 	%f44, %f40, %f43, %f36;
	ld.shared.f32 	%f45, [%r7+40];
	fma.rn.f32 	%f46, %f45, %f41, %f38;
	fma.rn.f32 	%f47, %f45, %f43, %f39;
	ld.shared.f32 	%f48, [%r7+12];
	ld.shared.f32 	%f49, [%r25+768];
	fma.rn.f32 	%f50, %f48, %f49, %f42;
	ld.shared.f32 	%f51, [%r25+772];
	fma.rn.f32 	%f52, %f48, %f51, %f44;
	ld.shared.f32 	%f53, [%r7+44];
	fma.rn.f32 	%f54, %f53, %f49, %f46;
	fma.rn.f32 	%f55, %f53, %f51, %f47;
	ld.shared.f32 	%f56, [%r7+16];
	ld.shared.f32 	%f57, [%r25+1024];
	fma.rn.f32 	%f58, %f56, %f57, %f50;
	ld.shared.f32 	%f59, [%r25+1028];
	fma.rn.f32 	%f60, %f56, %f59, %f52;
	ld.shared.f32 	%f61, [%r7+48];
	fma.rn.f32 	%f62, %f61, %f57, %f54;
	fma.rn.f32 	%f63, %f61, %f59, %f55;
	ld.shared.f32 	%f64, [%r7+20];
	ld.shared.f32 	%f65, [%r25+1280];
	fma.rn.f32 	%f66, %f64, %f65, %f58;
	ld.shared.f32 	%f67, [%r25+1284];
	fma.rn.f32 	%f68, %f64, %f67, %f60;
	ld.shared.f32 	%f69, [%r7+52];
	fma.rn.f32 	%f70, %f69, %f65, %f62;
	fma.rn.f32 	%f71, %f69, %f67, %f63;
	ld.shared.f32 	%f72, [%r7+24];
	ld.shared.f32 	%f73, [%r25+1536];
	fma.rn.f32 	%f74, %f72, %f73, %f66;
	ld.shared.f32 	%f75, [%r25+1540];
	fma.rn.f32 	%f76, %f72, %f75, %f68;
	ld.shared.f32 	%f77, [%r7+56];
	fma.rn.f32 	%f78, %f77, %f73, %f70;
	fma.rn.f32 	%f79, %f77, %f75, %f71;
	ld.shared.f32 	%f80, [%r7+28];
	ld.shared.f32 	%f81, [%r25+1792];
	fma.rn.f32 	%f91, %f80, %f81, %f74;
	ld.shared.f32 	%f82, [%r25+1796];
	fma.rn.f32 	%f90, %f80, %f82, %f76;
	ld.shared.f32 	%f83, [%r7+60];
	fma.rn.f32 	%f89, %f83, %f81, %f78;
	fma.rn.f32 	%f88, %f83, %f82, %f79;
	bar.sync 	0;
	st.shared.f32 	[%r8], %f91;
	st.shared.f32 	[%r8+4], %f90;
	st.shared.f32 	[%r8+256], %f89;
	st.shared.f32 	[%r8+260], %f88;
	add.s32 	%r199, %r199, 8;
	setp.lt.s32 	%p9, %r199, %r43;
	@%p9 bra 	$L__BB0_2;
$L__BB0_11:
	mov.u32 	%r41, %tid.y;
	add.s32 	%r181, %r4, %r41;
	mov.u32 	%r42, %tid.x;
	add.s32 	%r182, %r2, %r42;
	max.u32 	%r183, %r181, %r182;
	setp.ge.u32 	%p10, %r183, %r43;
	@%p10 bra 	$L__BB0_13;
	ld.param.u64 	%rd43, [_Z7cudaMulPfS_S_i_param_2];
	cvta.to.global.u64 	%rd34, %rd43;
	shl.b32 	%r184, %r41, 9;
	shl.b32 	%r185, %r42, 3;
	add.s32 	%r186, %r184, %r185;
	mov.u32 	%r187, _ZZ7cudaMulPfS_S_iE6smem_c;
	add.s32 	%r188, %r187, %r186;
	ld.shared.f32 	%f84, [%r188];
	mov.u32 	%r189, %ntid.y;
	shl.b32 	%r190, %r41, 1;
	mad.lo.s32 	%r191, %r3, %r189, %r190;
	mov.u32 	%r192, %ntid.x;
	shl.b32 	%r193, %r42, 1;
	mad.lo.s32 	%r194, %r1, %r192, %r193;
	mad.lo.s32 	%r195, %r43, %r191, %r194;
	mul.wide.u32 	%rd35, %r195, 4;
	add.s64 	%rd36, %rd34, %rd35;
	st.global.f32 	[%rd36], %f84;
	ld.shared.f32 	%f85, [%r188+256];
	add.s32 	%r196, %r195, %r43;
	mul.wide.u32 	%rd37, %r196, 4;
	add.s64 	%rd38, %rd34, %rd37;
	st.global.f32 	[%rd38], %f85;
	ld.shared.f32 	%f86, [%r188+4];
	add.s32 	%r197, %r195, 1;
	mul.wide.u32 	%rd39, %r197, 4;
	add.s64 	%rd40, %rd34, %rd39;
	st.global.f32 	[%rd40], %f86;
	ld.shared.f32 	%f87, [%r188+260];
	add.s32 	%r198, %r197, %r43;
	mul.wide.u32 	%rd41, %r198, 4;
	add.s64 	%rd42, %rd34, %rd41;
	st.global.f32 	[%rd42], %f87;
$L__BB0_13:
	ret;

}


// ===== COMPILED SASS (sm_100) =====

	.target	sm_100

	.elftype	@"ET_EXEC"


//--------------------- .note.nv.tkinfo           --------------------------
	.section	.note.nv.tkinfo,"",@"SHT_NOTE"
	.sectionflags	@"SHF_NOTE_NV_TKINFO"
	.tkinfo
        /*0018*/ 	.word	0x00000002
        /*0030*/ 	.string	""
        /*0030*/ 	.string	"ptxas"
        /*0030*/ 	.string	"Cuda compilation tools, release 13.0, V13.0.88"
        /*0030*/ 	.string	"Build cuda_13.0.r13.0/compiler.36424714_0"
        /*0030*/ 	.string	"-arch sm_100 -m 64 "



//--------------------- .note.nv.cuinfo           --------------------------
	.section	.note.nv.cuinfo,"",@"SHT_NOTE"
	.sectionflags	@"SHF_NOTE_NV_CUINFO"
        /*0018*/ 	.short	0x0002
        /*001a*/ 	.short	0x0064
        /*001c*/ 	.short	0x0082
	.zero		2


//--------------------- .nv.info                  --------------------------
	.section	.nv.info,"",@"SHT_CUDA_INFO"
	.align	4


	//----- nvinfo : EIATTR_REGCOUNT
	.align		4
        /*0000*/ 	.byte	0x04, 0x2f
        /*0002*/ 	.short	(.L_1 - .L_0)
	.align		4
.L_0:
        /*0004*/ 	.word	index@(_Z7cudaMulPfS_S_i)
        /*0008*/ 	.word	0x00000028


	//----- nvinfo : EIATTR_FRAME_SIZE
	.align		4
.L_1:
        /*000c*/ 	.byte	0x04, 0x11
        /*000e*/ 	.short	(.L_3 - .L_2)
	.align		4
.L_2:
        /*0010*/ 	.word	index@(_Z7cudaMulPfS_S_i)
        /*0014*/ 	.word	0x00000000


	//----- nvinfo : EIATTR_MIN_STACK_SIZE
	.align		4
.L_3:
        /*0018*/ 	.byte	0x04, 0x12
        /*001a*/ 	.short	(.L_5 - .L_4)
	.align		4
.L_4:
        /*001c*/ 	.word	index@(_Z7cudaMulPfS_S_i)
        /*0020*/ 	.word	0x00000000
.L_5:


//--------------------- .nv.compat                --------------------------
	.section	.nv.compat,"",@"SHT_CUDA_COMPAT_INFO"
	.align	4
        /*0000*/ 	.byte	0x02, 0x09, 0x00, 0x00, 0x02, 0x02, 0x01, 0x00, 0x02, 0x05, 0x05, 0x00, 0x03, 0x07, 0x01, 0x01
        /*0010*/ 	.byte	0x02, 0x03, 0x00, 0x00, 0x02, 0x06, 0x01, 0x00, 0x04, 0x0b, 0x08, 0x00, 0x09, 0x00, 0x00, 0x00
        /*0020*/ 	.byte	0x00, 0x00, 0x00, 0x00


//--------------------- .nv.info._Z7cudaMulPfS_S_i --------------------------
	.section	.nv.info._Z7cudaMulPfS_S_i,"",@"SHT_CUDA_INFO"
	.sectionflags	@""
	.align	4


	//----- nvinfo : EIATTR_CUDA_API_VERSION
	.align		4
        /*0000*/ 	.byte	0x04, 0x37
        /*0002*/ 	.short	(.L_7 - .L_6)
.L_6:
        /*0004*/ 	.word	0x00000082


	//----- nvinfo : EIATTR_KPARAM_INFO
	.align		4
.L_7:
        /*0008*/ 	.byte	0x04, 0x17
        /*000a*/ 	.short	(.L_9 - .L_8)
.L_8:
        /*000c*/ 	.word	0x00000000
        /*0010*/ 	.short	0x0003
        /*0012*/ 	.short	0x0018
        /*0014*/ 	.byte	0x00, 0xf0, 0x11, 0x00


	//----- nvinfo : EIATTR_KPARAM_INFO
	.align		4
.L_9:
        /*0018*/ 	.byte	0x04, 0x17
        /*001a*/ 	.short	(.L_11 - .L_10)
.L_10:
        /*001c*/ 	.word	0x00000000
        /*0020*/ 	.short	0x0002
        /*0022*/ 	.short	0x0010
        /*0024*/ 	.byte	0x00, 0xf5, 0x21, 0x00


	//----- nvinfo : EIATTR_KPARAM_INFO
	.align		4
.L_11:
        /*0028*/ 	.byte	0x04, 0x17
        /*002a*/ 	.short	(.L_13 - .L_12)
.L_12:
        /*002c*/ 	.word	0x00000000
        /*0030*/ 	.short	0x0001
        /*0032*/ 	.short	0x0008
        /*0034*/ 	.byte	0x00, 0xf5, 0x21, 0x00


	//----- nvinfo : EIATTR_KPARAM_INFO
	.align		4
.L_13:
        /*0038*/ 	.byte	0x04, 0x17
        /*003a*/ 	.short	(.L_15 - .L_14)
.L_14:
        /*003c*/ 	.word	0x00000000
        /*0040*/ 	.short	0x0000
        /*0042*/ 	.short	0x0000
        /*0044*/ 	.byte	0x00, 0xf5, 0x21, 0x00


	//----- nvinfo : EIATTR_SPARSE_MMA_MASK
	.align		4
.L_15:
        /*0048*/ 	.byte	0x03, 0x50
        /*004a*/ 	.short	0x0000


	//----- nvinfo : EIATTR_MAXREG_COUNT
	.align		4
        /*004c*/ 	.byte	0x03, 0x1b
        /*004e*/ 	.short	0x00ff


	//----- nvinfo : EIATTR_NUM_BARRIERS
	.align		4
        /*0050*/ 	.byte	0x02, 0x4c
        /*0052*/ 	.byte	0x01
	.zero		1


	//----- nvinfo : EIATTR_MERCURY_ISA_VERSION
	.align		4
        /*0054*/ 	.byte	0x03, 0x5f
        /*0056*/ 	.short	0x0101


	//----- nvinfo : EIATTR_VRC_CTA_INIT_COUNT
	.align		4
        /*0058*/ 	.byte	0x02, 0x4a
	.zero		1
	.zero		1


	//----- nvinfo : EIATTR_EXIT_INSTR_OFFSETS
	.align		4
        /*005c*/ 	.byte	0x04, 0x1c
        /*005e*/ 	.short	(.L_17 - .L_16)


	//   ....[0]....
.L_16:
        /*0060*/ 	.word	0x000012f0


	//   ....[1]....
        /*0064*/ 	.word	0x000014b0


	//----- nvinfo : EIATTR_CRS_STACK_SIZE
	.align		4
.L_17:
        /*0068*/ 	.byte	0x04, 0x1e
        /*006a*/ 	.short	(.L_19 - .L_18)
.L_18:
        /*006c*/ 	.word	0x00000000


	//----- nvinfo : EIATTR_CBANK_PARAM_SIZE
	.align		4
.L_19:
        /*0070*/ 	.byte	0x03, 0x19
        /*0072*/ 	.short	0x001c


	//----- nvinfo : EIATTR_PARAM_CBANK
	.align		4
        /*0074*/ 	.byte	0x04, 0x0a
        /*0076*/ 	.short	(.L_21 - .L_20)
	.align		4
.L_20:
        /*0078*/ 	.word	index@(.nv.constant0._Z7cudaMulPfS_S_i)
        /*007c*/ 	.short	0x0380
        /*007e*/ 	.short	0x001c


	//----- nvinfo : EIATTR_SW_WAR
	.align		4
.L_21:
        /*0080*/ 	.byte	0x04, 0x36
        /*0082*/ 	.short	(.L_23 - .L_22)
.L_22:
        /*0084*/ 	.word	0x00000008
.L_23:


//--------------------- .nv.callgraph             --------------------------
	.section	.nv.callgraph,"",@"SHT_CUDA_CALLGRAPH"
	.align	4
	.sectionentsize	8
	.align		4
        /*0000*/ 	.word	0x00000000
	.align		4
        /*0004*/ 	.word	0xffffffff
	.align		4
        /*0008*/ 	.word	0x00000000
	.align		4
        /*000c*/ 	.word	0xfffffffe
	.align		4
        /*0010*/ 	.word	0x00000000
	.align		4
        /*0014*/ 	.word	0xfffffffd
	.align		4
        /*0018*/ 	.word	0x00000000
	.align		4
        /*001c*/ 	.word	0xfffffffc


//--------------------- .text._Z7cudaMulPfS_S_i   --------------------------
	.section	.text._Z7cudaMulPfS_S_i,"ax",@progbits
	.align	128
        .global         _Z7cudaMulPfS_S_i
        .type           _Z7cudaMulPfS_S_i,@function
        .size           _Z7cudaMulPfS_S_i,(.L_x_8 - _Z7cudaMulPfS_S_i)
        .other          _Z7cudaMulPfS_S_i,@"STO_CUDA_ENTRY STV_DEFAULT"
_Z7cudaMulPfS_S_i:
.text._Z7cudaMulPfS_S_i:
[----:B------:R-:W-:Y:S01]  /*0000*/  LDC R1, c[0x0][0x37c] ;  /* 0x0000df00ff017b82 */ /* 0x000fe20000000800 */
[----:B------:R-:W0:Y:S01]  /*0010*/  LDCU UR7, c[0x0][0x398] ;  /* 0x00007300ff0777ac */ /* 0x000e220008000800 */
[----:B------:R-:W1:Y:S01]  /*0020*/  S2R R20, SR_CTAID.X ;  /* 0x0000000000147919 */ /* 0x000e620000002500 */
[----:B------:R-:W2:Y:S01]  /*0030*/  LDCU.64 UR10, c[0x0][0x358] ;  /* 0x00006b00ff0a77ac */ /* 0x000ea20008000a00 */
[----:B------:R-:W3:Y:S01]  /*0040*/  S2R R7, SR_CTAID.Y ;  /* 0x0000000000077919 */ /* 0x000ee20000002600 */
[----:B0-----:R-:W-:-:S09]  /*0050*/  UISETP.GE.AND UP0, UPT, UR7, 0x1, UPT ;  /* 0x000000010700788c */ /* 0x001fd2000bf06270 */
[----:B--2---:R-:W-:Y:S05]  /*0060*/  BRA.U !UP0, `(.L_x_0) ;  /* 0x0000001108887547 */ /* 0x004fea000b800000 */
[----:B------:R-:W0:Y:S01]  /*0070*/  LDCU UR4, c[0x0][0x360] ;  /* 0x00006c00ff0477ac */ /* 0x000e220008000800 */
[----:B------:R-:W0:Y:S01]  /*0080*/  LDC R33, c[0x0][0x364] ;  /* 0x0000d900ff217b82 */ /* 0x000e220000000800 */
[----:B------:R-:W2:Y:S01]  /*0090*/  S2R R31, SR_TID.X ;  /* 0x00000000001f7919 */ /* 0x000ea20000002100 */
[----:B------:R-:W-:Y:S02]  /*00a0*/  CS2R R12, SRZ ;  /* 0x00000000000c7805 */ /* 0x000fe4000001ff00 */
[----:B------:R-:W-:Y:S01]  /*00b0*/  CS2R R14, SRZ ;  /* 0x00000000000e7805 */ /* 0x000fe2000001ff00 */
[----:B------:R-:W2:Y:S03]  /*00c0*/  S2R R30, SR_TID.Y ;  /* 0x00000000001e7919 */ /* 0x000ea60000002200 */
[----:B------:R-:W4:Y:S01]  /*00d0*/  S2UR UR7, SR_CgaCtaId ;  /* 0x00000000000779c3 */ /* 0x000f220000008800 */
[----:B0-----:R-:W-:-:S04]  /*00e0*/  IMAD R33, R33, UR4, RZ ;  /* 0x0000000421217c24 */ /* 0x001fc8000f8e02ff */
[----:B------:R-:W0:Y:S01]  /*00f0*/  I2F.U32.RP R4, R33 ;  /* 0x0000002100047306 */ /* 0x000e220000209000 */
[----:B------:R-:W-:Y:S01]  /*0100*/  IMAD.MOV R9, RZ, RZ, -R33 ;  /* 0x000000ffff097224 */ /* 0x000fe200078e0a21 */
[----:B------:R-:W-:Y:S01]  /*0110*/  ISETP.NE.U32.AND P2, PT, R33, RZ, PT ;  /* 0x000000ff2100720c */ /* 0x000fe20003f45070 */
[----:B--2---:R-:W-:Y:S01]  /*0120*/  IMAD R34, R30, UR4, R31 ;  /* 0x000000041e227c24 */ /* 0x004fe2000f8e021f */
[----:B------:R-:W-:Y:S01]  /*0130*/  UMOV UR4, 0x400 ;  /* 0x0000040000047882 */ /* 0x000fe20000000000 */
[----:B------:R-:W-:Y:S01]  /*0140*/  SHF.L.U32 R31, R31, 0x3, RZ ;  /* 0x000000031f1f7819 */ /* 0x000fe200000006ff */
[----:B------:R-:W-:Y:S02]  /*0150*/  UIADD3 UR5, UPT, UPT, UR4, 0x800, URZ ;  /* 0x0000080004057890 */ /* 0x000fe4000fffe0ff */
[----:B------:R-:W-:Y:S01]  /*0160*/  IADD3 R6, PT, PT, R34, R33, RZ ;  /* 0x0000002122067210 */ /* 0x000fe20007ffe0ff */
[----:B0-----:R-:W0:Y:S01]  /*0170*/  MUFU.RCP R4, R4 ;  /* 0x0000000400047308 */ /* 0x001e220000001000 */
[----:B----4-:R-:W-:-:S02]  /*0180*/  ULEA UR8, UR7, UR4, 0x18 ;  /* 0x0000000407087291 */ /* 0x010fc4000f8ec0ff */
[C---:B------:R-:W-:Y:S01]  /*0190*/  ISETP.GE.U32.AND P0, PT, R6.reuse, 0x200, PT ;  /* 0x000002000600780c */ /* 0x040fe20003f06070 */
[----:B------:R-:W-:Y:S01]  /*01a0*/  ULEA UR6, UR7, UR5, 0x18 ;  /* 0x0000000507067291 */ /* 0x000fe2000f8ec0ff */
[----:B------:R-:W-:Y:S01]  /*01b0*/  VIMNMX.U32 R5, PT, PT, R6, 0x200, !PT ;  /* 0x0000020006057848 */ /* 0x000fe20007fe0000 */
[----:B------:R-:W-:Y:S01]  /*01c0*/  UIADD3 UR4, UPT, UPT, UR4, 0x1000, URZ ;  /* 0x0000100004047890 */ /* 0x000fe2000fffe0ff */
[----:B------:R-:W-:Y:S02]  /*01d0*/  SEL R0, RZ, 0x1, P0 ;  /* 0x00000001ff007807 */ /* 0x000fe40000000000 */
[C---:B------:R-:W-:Y:S01]  /*01e0*/  LEA R32, R30.reuse, UR8, 0x6 ;  /* 0x000000081e207c11 */ /* 0x040fe2000f8e30ff */
[----:B------:R-:W-:Y:S01]  /*01f0*/  ULEA UR5, UR7, UR4, 0x18 ;  /* 0x0000000407057291 */ /* 0x000fe2000f8ec0ff */
[----:B------:R-:W-:Y:S02]  /*0200*/  LEA R30, R30, R31, 0x9 ;  /* 0x0000001f1e1e7211 */ /* 0x000fe400078e48ff */
[----:B------:R-:W-:Y:S01]  /*0210*/  UMOV UR4, URZ ;  /* 0x000000ff00047c82 */ /* 0x000fe20008000000 */
[----:B0-----:R-:W-:-:S04]  /*0220*/  IADD3 R2, PT, PT, R4, 0xffffffe, RZ ;  /* 0x0ffffffe04027810 */ /* 0x001fc80007ffe0ff */
[----:B------:R0:W2:Y:S02]  /*0230*/  F2I.FTZ.U32.TRUNC.NTZ R3, R2 ;  /* 0x0000000200037305 */ /* 0x0000a4000021f000 */
[----:B0-----:R-:W-:Y:S02]  /*0240*/  IMAD.MOV.U32 R2, RZ, RZ, RZ ;  /* 0x000000ffff027224 */ /* 0x001fe400078e00ff */
[----:B--2---:R-:W-:-:S04]  /*0250*/  IMAD R9, R9, R3, RZ ;  /* 0x0000000309097224 */ /* 0x004fc800078e02ff */
[----:B------:R-:W-:Y:S01]  /*0260*/  IMAD.HI.U32 R3, R3, R9, R2 ;  /* 0x0000000903037227 */ /* 0x000fe200078e0002 */
[----:B------:R-:W-:-:S03]  /*0270*/  IADD3 R2, PT, PT, R5, -R6, -R0 ;  /* 0x8000000605027210 */ /* 0x000fc60007ffe800 */
[----:B------:R-:W-:Y:S02]  /*0280*/  IMAD.IADD R5, R33, 0x1, R6 ;  /* 0x0000000121057824 */ /* 0x000fe400078e0206 */
[----:B------:R-:W-:-:S03]  /*0290*/  IMAD.HI.U32 R9, R3, R2, RZ ;  /* 0x0000000203097227 */ /* 0x000fc600078e00ff */
[----:B------:R-:W-:Y:S01]  /*02a0*/  SHF.R.U32.HI R4, RZ, 0x6, R5 ;  /* 0x00000006ff047819 */ /* 0x000fe20000011605 */
[----:B------:R-:W-:Y:S01]  /*02b0*/  IMAD.SHL.U32 R8, R5, 0x4, RZ ;  /* 0x0000000405087824 */ /* 0x000fe200078e00ff */
[----:B------:R-:W-:-:S04]  /*02c0*/  IADD3 R3, PT, PT, -R9, RZ, RZ ;  /* 0x000000ff09037210 */ /* 0x000fc80007ffe1ff */
[----:B------:R-:W-:Y:S01]  /*02d0*/  LOP3.LUT R11, R8, 0xfc, RZ, 0xc0, !PT ;  /* 0x000000fc080b7812 */ /* 0x000fe200078ec0ff */
[----:B------:R-:W-:Y:S01]  /*02e0*/  IMAD R2, R33, R3, R2 ;  /* 0x0000000321027224 */ /* 0x000fe200078e0202 */
[----:B------:R-:W-:Y:S02]  /*02f0*/  SHF.R.U32.HI R3, RZ, 0x6, R6 ;  /* 0x00000006ff037819 */ /* 0x000fe40000011606 */
[----:B------:R-:W-:Y:S02]  /*0300*/  LEA R8, R4, UR6, 0x8 ;  /* 0x0000000604087c11 */ /* 0x000fe4000f8e40ff */
[----:B------:R-:W-:-:S13]  /*0310*/  ISETP.GE.U32.AND P0, PT, R2, R33, PT ;  /* 0x000000210200720c */ /* 0x000fda0003f06070 */
[----:B------:R-:W-:Y:S01]  /*0320*/  @P0 IMAD.IADD R2, R2, 0x1, -R33 ;  /* 0x0000000102020824 */ /* 0x000fe200078e0a21 */
[----:B------:R-:W-:-:S04]  /*0330*/  @P0 IADD3 R9, PT, PT, R9, 0x1, RZ ;  /* 0x0000000109090810 */ /* 0x000fc80007ffe0ff */
[----:B------:R-:W-:Y:S02]  /*0340*/  ISETP.GE.U32.AND P1, PT, R2, R33, PT ;  /* 0x000000210200720c */ /* 0x000fe40003f26070 */
[----:B------:R-:W-:-:S04]  /*0350*/  SHF.L.U32 R2, R6, 0x5, RZ ;  /* 0x0000000506027819 */ /* 0x000fc800000006ff */
[----:B------:R-:W-:-:S05]  /*0360*/  LOP3.LUT R2, R2, 0x7e0, RZ, 0xc0, !PT ;  /* 0x000007e002027812 */ /* 0x000fca00078ec0ff */
[----:B------:R-:W-:Y:S02]  /*0370*/  VIADD R2, R2, UR8 ;  /* 0x0000000802027c36 */ /* 0x000fe40008000000 */
[----:B------:R-:W-:Y:S02]  /*0380*/  @P1 IADD3 R9, PT, PT, R9, 0x1, RZ ;  /* 0x0000000109091810 */ /* 0x000fe40007ffe0ff */
[----:B------:R-:W-:Y:S02]  /*0390*/  @!P2 LOP3.LUT R9, RZ, R33, RZ, 0x33, !PT ;  /* 0x00000021ff09a212 */ /* 0x000fe400078e33ff */
[----:B------:R-:W-:Y:S01]  /*03a0*/  LEA R3, R3, R2, 0x2 ;  /* 0x0000000203037211 */ /* 0x000fe200078e10ff */
[----:B------:R-:W-:Y:S01]  /*03b0*/  IMAD.IADD R2, R8, 0x1, R11 ;  /* 0x0000000108027824 */ /* 0x000fe200078e020b */
[----:B------:R-:W-:Y:S01]  /*03c0*/  IADD3 R0, PT, PT, R0, R9, RZ ;  /* 0x0000000900007210 */ /* 0x000fe20007ffe0ff */
[----:B------:R-:W-:-:S05]  /*03d0*/  IMAD.SHL.U32 R8, R5, 0x20, RZ ;  /* 0x0000002005087824 */ /* 0x000fca00078e00ff */
[----:B------:R-:W-:-:S05]  /*03e0*/  LOP3.LUT R8, R8, 0x7e0, RZ, 0xc0, !PT ;  /* 0x000007e008087812 */ /* 0x000fca00078ec0ff */
[----:B------:R-:W-:-:S04]  /*03f0*/  VIADD R21, R8, UR8 ;  /* 0x0000000808157c36 */ /* 0x000fc80008000000 */
[----:B------:R-:W-:-:S07]  /*0400*/  IMAD R21, R4, 0x4, R21 ;  /* 0x0000000404157824 */ /* 0x000fce00078e0215 */
.L_x_6:
[----:B------:R-:W-:Y:S01]  /*0410*/  ISETP.GT.U32.AND P0, PT, R34, 0x1ff, PT ;  /* 0x000001ff2200780c */ /* 0x000fe20003f04070 */
[----:B0-----:R-:W0:Y:S01]  /*0420*/  LDCU UR7, c[0x0][0x398] ;  /* 0x00007300ff0777ac */ /* 0x001e220008000800 */
[----:B------:R-:W-:Y:S11]  /*0430*/  BSSY.RECONVERGENT B0, `(.L_x_1) ;  /* 0x00000b1000007945 */ /* 0x000ff60003800200 */
[----:B------:R-:W-:Y:S05]  /*0440*/  @P0 BRA `(.L_x_2) ;  /* 0x0000000800bc0947 */ /* 0x000fea0003800000 */
[C---:B------:R-:W-:Y:S01]  /*0450*/  LOP3.LUT R24, R0.reuse, 0x3, RZ, 0xc0, !PT ;  /* 0x0000000300187812 */ /* 0x040fe200078ec0ff */
[----:B------:R-:W-:Y:S01]  /*0460*/  BSSY.RECONVERGENT B1, `(.L_x_3) ;  /* 0x0000047000017945 */ /* 0x000fe20003800200 */
[----:B------:R-:W-:Y:S02]  /*0470*/  ISETP.GE.U32.AND P0, PT, R0, 0x3, PT ;  /* 0x000000030000780c */ /* 0x000fe40003f06070 */
[----:B------:R-:W-:Y:S02]  /*0480*/  ISETP.NE.AND P1, PT, R24, 0x3, PT ;  /* 0x000000031800780c */ /* 0x000fe40003f25270 */
[----:B------:R-:W-:-:S11]  /*0490*/  MOV R28, R34 ;  /* 0x00000022001c7202 */ /* 0x000fd60000000f00 */
[----:B------:R-:W-:Y:S05]  /*04a0*/  @!P1 BRA `(.L_x_4) ;  /* 0x0000000400089947 */ /* 0x000fea0003800000 */
[----:B------:R-:W2:Y:S01]  /*04b0*/  LDC R23, c[0x0][0x398] ;  /* 0x0000e600ff177b82 */ /* 0x000ea20000000800 */
[C---:B------:R-:W-:Y:S02]  /*04c0*/  LOP3.LUT R16, R34.reuse, 0x3f, RZ, 0xc0, !PT ;  /* 0x0000003f22107812 */ /* 0x040fe400078ec0ff */
[----:B------:R-:W-:Y:S02]  /*04d0*/  SHF.R.U32.HI R25, RZ, 0x6, R34 ;  /* 0x00000006ff197819 */ /* 0x000fe40000011622 */
[----:B------:R-:W-:Y:S01]  /*04e0*/  LOP3.LUT R17, R34, 0x3f, RZ, 0xc0, !PT ;  /* 0x0000003f22117812 */ /* 0x000fe200078ec0ff */
[----:B---3--:R-:W-:Y:S01]  /*04f0*/  IMAD R19, R7, 0x40, R16 ;  /* 0x0000004007137824 */ /* 0x008fe200078e0210 */
[----:B------:R-:W-:Y:S01]  /*0500*/  IADD3 R16, PT, PT, R25, UR4, RZ ;  /* 0x0000000419107c10 */ /* 0x000fe2000fffe0ff */
[----:B------:R-:W3:Y:S02]  /*0510*/  LDC.64 R10, c[0x0][0x380] ;  /* 0x0000e000ff0a7b82 */ /* 0x000ee40000000a00 */
[----:B-1----:R-:W-:-:S06]  /*0520*/  IMAD R17, R20, 0x40, R17 ;  /* 0x0000004014117824 */ /* 0x002fcc00078e0211 */
[----:B------:R-:W1:Y:S01]  /*0530*/  LDC.64 R8, c[0x0][0x388] ;  /* 0x0000e200ff087b82 */ /* 0x000e620000000a00 */
[-C--:B--2---:R-:W-:Y:S02]  /*0540*/  IMAD R19, R19, R23.reuse, R16 ;  /* 0x0000001713137224 */ /* 0x084fe400078e0210 */
[----:B------:R-:W-:Y:S02]  /*0550*/  IMAD R17, R16, R23, R17 ;  /* 0x0000001710117224 */ /* 0x000fe400078e0211 */
[----:B---3--:R-:W-:-:S06]  /*0560*/  IMAD.WIDE.U32 R18, R19, 0x4, R10 ;  /* 0x0000000413127825 */ /* 0x008fcc00078e000a */
[----:B------:R-:W2:Y:S01]  /*0570*/  LDG.E R18, desc[UR10][R18.64] ;  /* 0x0000000a12127981 */ /* 0x000ea2000c1e1900 */
[----:B-1----:R-:W-:-:S06]  /*0580*/  IMAD.WIDE R16, R17, 0x4, R8 ;  /* 0x0000000411107825 */ /* 0x002fcc00078e0208 */
[----:B------:R1:W3:Y:S01]  /*0590*/  LDG.E R16, desc[UR10][R16.64] ;  /* 0x0000000a10107981 */ /* 0x0002e2000c1e1900 */
[----:B------:R-:W4:Y:S01]  /*05a0*/  S2R R27, SR_CgaCtaId ;  /* 0x00000000001b7919 */ /* 0x000f220000008800 */
[----:B------:R-:W-:Y:S01]  /*05b0*/  MOV R22, 0x400 ;  /* 0x0000040000167802 */ /* 0x000fe20000000f00 */
[----:B------:R-:W-:-:S03]  /*05c0*/  IMAD.SHL.U32 R29, R34, 0x20, RZ ;  /* 0x00000020221d7824 */ /* 0x000fc600078e00ff */
[----:B------:R-:W-:Y:S02]  /*05d0*/  IADD3 R26, PT, PT, R22, 0x800, RZ ;  /* 0x00000800161a7810 */ /* 0x000fe40007ffe0ff */
[----:B------:R-:W-:Y:S02]  /*05e0*/  LOP3.LUT R29, R29, 0x7e0, RZ, 0xc0, !PT ;  /* 0x000007e01d1d7812 */ /* 0x000fe400078ec0ff */
[----:B------:R-:W-:Y:S02]  /*05f0*/  ISETP.NE.AND P1, PT, R24, RZ, PT ;  /* 0x000000ff1800720c */ /* 0x000fe40003f25270 */
[C---:B----4-:R-:W-:Y:S02]  /*0600*/  LEA R28, R27.reuse, R22, 0x18 ;  /* 0x000000161b1c7211 */ /* 0x050fe400078ec0ff */
[----:B------:R-:W-:Y:S02]  /*0610*/  LEA R22, R27, R26, 0x18 ;  /* 0x0000001a1b167211 */ /* 0x000fe400078ec0ff */
[----:B------:R-:W-:Y:S01]  /*0620*/  SHF.L.U32 R26, R34, 0x2, RZ ;  /* 0x00000002221a7819 */ /* 0x000fe200000006ff */
[----:B------:R-:W-:Y:S01]  /*0630*/  IMAD.IADD R28, R28, 0x1, R29 ;  /* 0x000000011c1c7824 */ /* 0x000fe200078e021d */
[----:B-1----:R-:W-:-:S02]  /*0640*/  LEA R17, R25, R22, 0x8 ;  /* 0x0000001619117211 */ /* 0x002fc400078e40ff */
[----:B------:R-:W-:Y:S01]  /*0650*/  LOP3.LUT R26, R26, 0xfc, RZ, 0xc0, !PT ;  /* 0x000000fc1a1a7812 */ /* 0x000fe200078ec0ff */
[----:B------:R-:W-:-:S03]  /*0660*/  IMAD R25, R25, 0x4, R28 ;  /* 0x0000000419197824 */ /* 0x000fc600078e021c */
[----:B------:R-:W-:Y:S01]  /*0670*/  IADD3 R17, PT, PT, R17, R26, RZ ;  /* 0x0000001a11117210 */ /* 0x000fe20007ffe0ff */
[----:B------:R-:W-:Y:S01]  /*0680*/  IMAD.MOV.U32 R28, RZ, RZ, R6 ;  /* 0x000000ffff1c7224 */ /* 0x000fe200078e0006 */
[----:B--2---:R2:W-:Y:S04]  /*0690*/  STS [R25], R18 ;  /* 0x0000001219007388 */ /* 0x0045e80000000800 */
[----:B---3--:R2:W-:Y:S01]  /*06a0*/  STS [R17], R16 ;  /* 0x0000001011007388 */ /* 0x0085e20000000800 */
[----:B------:R-:W-:Y:S05]  /*06b0*/  @!P1 BRA `(.L_x_4) ;  /* 0x0000000000849947 */ /* 0x000fea0003800000 */
[----:B------:R-:W-:Y:S02]  /*06c0*/  ISETP.NE.AND P1, PT, R24, 0x1, PT ;  /* 0x000000011800780c */ /* 0x000fe40003f25270 */
[C---:B--2---:R-:W-:Y:S02]  /*06d0*/  LOP3.LUT R16, R6.reuse, 0x3f, RZ, 0xc0, !PT ;  /* 0x0000003f06107812 */ /* 0x044fe400078ec0ff */
[----:B------:R-:W-:Y:S02]  /*06e0*/  SHF.R.U32.HI R25, RZ, 0x6, R6 ;  /* 0x00000006ff197819 */ /* 0x000fe40000011606 */
[----:B------:R-:W-:Y:S02]  /*06f0*/  LOP3.LUT R17, R6, 0x3f, RZ, 0xc0, !PT ;  /* 0x0000003f06117812 */ /* 0x000fe400078ec0ff */
[----:B------:R-:W-:Y:S02]  /*0700*/  LOP3.LUT R24, R5, 0x3f, RZ, 0xc0, !PT ;  /* 0x0000003f05187812 */ /* 0x000fe400078ec0ff */
[----:B------:R-:W-:Y:S01]  /*0710*/  LEA R19, R7, R16, 0x6 ;  /* 0x0000001007137211 */ /* 0x000fe200078e30ff */
[----:B------:R-:W-:Y:S01]  /*0720*/  IMAD R17, R20, 0x40, R17 ;  /* 0x0000004014117824 */ /* 0x000fe200078e0211 */
[----:B------:R-:W-:Y:S01]  /*0730*/  IADD3 R16, PT, PT, R25, UR4, RZ ;  /* 0x0000000419107c10 */ /* 0x000fe2000fffe0ff */
[--C-:B------:R-:W-:Y:S01]  /*0740*/  IMAD R27, R7, 0x40, R24.reuse ;  /* 0x00000040071b7824 */ /* 0x100fe200078e0218 */
[----:B------:R-:W-:Y:S01]  /*0750*/  @P1 IADD3 R18, PT, PT, R4, UR4, RZ ;  /* 0x0000000404121c10 */ /* 0x000fe2000fffe0ff */
[----:B------:R-:W-:-:S02]  /*0760*/  @P1 IMAD R24, R20, 0x40, R24 ;  /* 0x0000004014181824 */ /* 0x000fc400078e0218 */
[-C--:B------:R-:W-:Y:S02]  /*0770*/  IMAD R19, R19, R23.reuse, R16 ;  /* 0x0000001713137224 */ /* 0x080fe400078e0210 */
[-C--:B------:R-:W-:Y:S02]  /*0780*/  IMAD R17, R16, R23.reuse, R17 ;  /* 0x0000001710117224 */ /* 0x080fe400078e0211 */
[-C--:B------:R-:W-:Y:S02]  /*0790*/  @P1 IMAD R27, R27, R23.reuse, R18 ;  /* 0x000000171b1b1224 */ /* 0x080fe400078e0212 */
[----:B------:R-:W-:Y:S02]  /*07a0*/  @P1 IMAD R23, R18, R23, R24 ;  /* 0x0000001712171224 */ /* 0x000fe400078e0218 */
[----:B------:R-:W-:-:S04]  /*07b0*/  IMAD.WIDE.U32 R18, R19, 0x4, R10 ;  /* 0x0000000413127825 */ /* 0x000fc800078e000a */
[----:B------:R-:W-:Y:S02]  /*07c0*/  IMAD.WIDE R16, R17, 0x4, R8 ;  /* 0x0000000411107825 */ /* 0x000fe400078e0208 */
[----:B------:R-:W2:Y:S02]  /*07d0*/  LDG.E R18, desc[UR10][R18.64] ;  /* 0x0000000a12127981 */ /* 0x000ea4000c1e1900 */
[----:B------:R-:W-:Y:S02]  /*07e0*/  @P1 IMAD.WIDE.U32 R10, R27, 0x4, R10 ;  /* 0x000000041b0a1825 */ /* 0x000fe400078e000a */
[----:B------:R-:W3:Y:S02]  /*07f0*/  LDG.E R16, desc[UR10][R16.64] ;  /* 0x0000000a10107981 */ /* 0x000ee4000c1e1900 */
[----:B------:R-:W-:Y:S02]  /*0800*/  @P1 IMAD.WIDE R8, R23, 0x4, R8 ;  /* 0x0000000417081825 */ /* 0x000fe400078e0208 */
[----:B------:R-:W4:Y:S04]  /*0810*/  @P1 LDG.E R10, desc[UR10][R10.64] ;  /* 0x0000000a0a0a1981 */ /* 0x000f28000c1e1900 */
[----:B------:R-:W5:Y:S01]  /*0820*/  @P1 LDG.E R9, desc[UR10][R8.64] ;  /* 0x0000000a08091981 */ /* 0x000f62000c1e1900 */
[----:B------:R-:W-:Y:S01]  /*0830*/  SHF.L.U32 R23, R6, 0x2, RZ ;  /* 0x0000000206177819 */ /* 0x000fe200000006ff */
[----:B------:R-:W-:-:S03]  /*0840*/  IMAD R22, R25, 0x100, R22 ;  /* 0x0000010019167824 */ /* 0x000fc600078e0216 */
[----:B------:R-:W-:-:S04]  /*0850*/  LOP3.LUT R23, R23, 0xfc, RZ, 0xc0, !PT ;  /* 0x000000fc17177812 */ /* 0x000fc800078ec0ff */
[----:B------:R-:W-:Y:S01]  /*0860*/  IADD3 R23, PT, PT, R22, R23, RZ ;  /* 0x0000001716177210 */ /* 0x000fe20007ffe0ff */
[----:B------:R-:W-:Y:S01]  /*0870*/  IMAD.MOV.U32 R28, RZ, RZ, R5 ;  /* 0x000000ffff1c7224 */ /* 0x000fe200078e0005 */
[----:B------:R-:W-:Y:S01]  /*0880*/  @P1 IADD3 R28, PT, PT, R33, R5, RZ ;  /* 0x00000005211c1210 */ /* 0x000fe20007ffe0ff */
[----:B--2---:R1:W-:Y:S04]  /*0890*/  STS [R3], R18 ;  /* 0x0000001203007388 */ /* 0x0043e80000000800 */
[----:B---3--:R1:W-:Y:S04]  /*08a0*/  STS [R23], R16 ;  /* 0x0000001017007388 */ /* 0x0083e80000000800 */
[----:B----4-:R1:W-:Y:S04]  /*08b0*/  @P1 STS [R21], R10 ;  /* 0x0000000a15001388 */ /* 0x0103e80000000800 */
[----:B-----5:R1:W-:Y:S02]  /*08c0*/  @P1 STS [R2], R9 ;  /* 0x0000000902001388 */ /* 0x0203e40000000800 */
.L_x_4:
[----:B0-----:R-:W-:Y:S05]  /*08d0*/  BSYNC.RECONVERGENT B1 ;  /* 0x0000000000017941 */ /* 0x001fea0003800200 */
.L_x_3:
[----:B------:R-:W-:Y:S05]  /*08e0*/  @!P0 BRA `(.L_x_2) ;  /* 0x0000000400948947 */ /* 0x000fea0003800000 */
[----:B------:R-:W0:Y:S01]  /*08f0*/  S2R R8, SR_CgaCtaId ;  /* 0x0000000000087919 */ /* 0x000e220000008800 */
[----:B-1----:R-:W-:Y:S01]  /*0900*/  MOV R23, 0x400 ;  /* 0x0000040000177802 */ /* 0x002fe20000000f00 */
[C-C-:B------:R-:W-:Y:S01]  /*0910*/  IMAD R24, R33.reuse, 0x3, R28.reuse ;  /* 0x0000000321187824 */ /* 0x140fe200078e021c */
[C---:B------:R-:W-:Y:S01]  /*0920*/  LEA R22, R33.reuse, R28, 0x1 ;  /* 0x0000001c21167211 */ /* 0x040fe200078e08ff */
[----:B------:R-:W-:Y:S02]  /*0930*/  IMAD.IADD R26, R33, 0x1, R28 ;  /* 0x00000001211a7824 */ /* 0x000fe400078e021c */
[----:B--2---:R-:W-:Y:S01]  /*0940*/  VIADD R25, R23, 0x800 ;  /* 0x0000080017197836 */ /* 0x004fe20000000000 */
[----:B0-----:R-:W-:-:S04]  /*0950*/  LEA R23, R8, R23, 0x18 ;  /* 0x0000001708177211 */ /* 0x001fc800078ec0ff */
[----:B------:R-:W-:-:S07]  /*0960*/  LEA R25, R8, R25, 0x18 ;  /* 0x0000001908197211 */ /* 0x000fce00078ec0ff */
.L_x_5:
[----:B0-----:R-:W0:Y:S01]  /*0970*/  LDC.64 R8, c[0x0][0x380] ;  /* 0x0000e000ff087b82 */ /* 0x001e220000000a00 */
[----:B------:R-:W-:Y:S02]  /*0980*/  LOP3.LUT R27, R28, 0x3f, RZ, 0xc0, !PT ;  /* 0x0000003f1c1b7812 */ /* 0x000fe400078ec0ff */
[----:B------:R-:W-:Y:S02]  /*0990*/  SHF.R.U32.HI R18, RZ, 0x6, R28 ;  /* 0x00000006ff127819 */ /* 0x000fe4000001161c */
[----:B---3--:R-:W-:-:S03]  /*09a0*/  LEA R10, R7, R27, 0x6 ;  /* 0x0000001b070a7211 */ /* 0x008fc600078e30ff */
[----:B------:R-:W-:-:S04]  /*09b0*/  VIADD R19, R18, UR4 ;  /* 0x0000000412137c36 */ /* 0x000fc80008000000 */
[----:B------:R-:W-:Y:S02]  /*09c0*/  IMAD R17, R10, UR7, R19 ;  /* 0x000000070a117c24 */ /* 0x000fe4000f8e0213 */
[----:B------:R-:W1:Y:S02]  /*09d0*/  LDC.64 R10, c[0x0][0x388] ;  /* 0x0000e200ff0a7b82 */ /* 0x000e640000000a00 */
[----:B0-----:R-:W-:-:S06]  /*09e0*/  IMAD.WIDE.U32 R16, R17, 0x4, R8 ;  /* 0x0000000411107825 */ /* 0x001fcc00078e0008 */
[----:B------:R0:W2:Y:S01]  /*09f0*/  LDG.E R16, desc[UR10][R16.64] ;  /* 0x0000000a10107981 */ /* 0x0000a2000c1e1900 */
[----:B------:R-:W-:-:S04]  /*0a00*/  SHF.L.U32 R29, R28, 0x5, RZ ;  /* 0x000000051c1d7819 */ /* 0x000fc800000006ff */
[----:B------:R-:W-:-:S05]  /*0a10*/  LOP3.LUT R36, R29, 0x7e0, RZ, 0xc0, !PT ;  /* 0x000007e01d247812 */ /* 0x000fca00078ec0ff */
[----:B------:R-:W-:Y:S02]  /*0a20*/  IMAD.IADD R29, R23, 0x1, R36 ;  /* 0x00000001171d7824 */ /* 0x000fe400078e0224 */
[----:B------:R-:W-:Y:S01]  /*0a30*/  IMAD R36, R20, 0x40, R27 ;  /* 0x0000004014247824 */ /* 0x000fe200078e021b */
[----:B0-----:R-:W-:Y:S01]  /*0a40*/  LOP3.LUT R17, R26, 0x3f, RZ, 0xc0, !PT ;  /* 0x0000003f1a117812 */ /* 0x001fe200078ec0ff */
[C---:B------:R-:W-:Y:S01]  /*0a50*/  IMAD R27, R18.reuse, 0x100, R25 ;  /* 0x00000100121b7824 */ /* 0x040fe200078e0219 */
[----:B------:R-:W-:Y:S01]  /*0a60*/  LEA R35, R18, R29, 0x2 ;  /* 0x0000001d12237211 */ /* 0x000fe200078e10ff */
[----:B------:R-:W-:Y:S01]  /*0a70*/  IMAD R37, R19, UR7, R36 ;  /* 0x0000000713257c24 */ /* 0x000fe2000f8e0224 */
[----:B------:R-:W-:Y:S02]  /*0a80*/  SHF.L.U32 R19, R28, 0x2, RZ ;  /* 0x000000021c137819 */ /* 0x000fe400000006ff */
[----:B------:R-:W-:Y:S01]  /*0a90*/  SHF.R.U32.HI R29, RZ, 0x6, R26 ;  /* 0x00000006ff1d7819 */ /* 0x000fe2000001161a */
[----:B-1----:R-:W-:Y:S01]  /*0aa0*/  IMAD.WIDE R36, R37, 0x4, R10 ;  /* 0x0000000425247825 */ /* 0x002fe200078e020a */
[----:B------:R-:W-:-:S03]  /*0ab0*/  LOP3.LUT R18, R19, 0xfc, RZ, 0xc0, !PT ;  /* 0x000000fc13127812 */ /* 0x000fc600078ec0ff */
[--C-:B------:R-:W-:Y:S01]  /*0ac0*/  IMAD R19, R20, 0x40, R17.reuse ;  /* 0x0000004014137824 */ /* 0x100fe200078e0211 */
[----:B------:R-:W-:Y:S01]  /*0ad0*/  IADD3 R27, PT, PT, R27, R18, RZ ;  /* 0x000000121b1b7210 */ /* 0x000fe20007ffe0ff */
[----:B------:R-:W-:Y:S01]  /*0ae0*/  IMAD R17, R7, 0x40, R17 ;  /* 0x0000004007117824 */ /* 0x000fe200078e0211 */
[----:B------:R-:W3:Y:S04]  /*0af0*/  LDG.E R36, desc[UR10][R36.64] ;  /* 0x0000000a24247981 */ /* 0x000ee8000c1e1900 */
[----:B--2---:R0:W-:Y:S02]  /*0b00*/  STS [R35], R16 ;  /* 0x0000001023007388 */ /* 0x0041e40000000800 */
[----:B0-----:R-:W-:-:S05]  /*0b10*/  IADD3 R16, PT, PT, R29, UR4, RZ ;  /* 0x000000041d107c10 */ /* 0x001fca000fffe0ff */
[----:B------:R-:W-:Y:S02]  /*0b20*/  IMAD R35, R16, UR7, R19 ;  /* 0x0000000710237c24 */ /* 0x000fe4000f8e0213 */
[----:B------:R-:W-:-:S04]  /*0b30*/  IMAD R19, R17, UR7, R16 ;  /* 0x0000000711137c24 */ /* 0x000fc8000f8e0210 */
[----:B------:R-:W-:-:S05]  /*0b40*/  IMAD.WIDE.U32 R18, R19, 0x4, R8 ;  /* 0x0000000413127825 */ /* 0x000fca00078e0008 */
[----:B------:R-:W2:Y:S01]  /*0b50*/  LDG.E R37, desc[UR10][R18.64] ;  /* 0x0000000a12257981 */ /* 0x000ea2000c1e1900 */
[----:B------:R-:W-:-:S05]  /*0b60*/  IMAD.WIDE R16, R35, 0x4, R10 ;  /* 0x0000000423107825 */ /* 0x000fca00078e020a */
[----:B------:R0:W4:Y:S02]  /*0b70*/  LDG.E R35, desc[UR10][R16.64] ;  /* 0x0000000a10237981 */ /* 0x000124000c1e1900 */
[----:B0-----:R-:W-:-:S04]  /*0b80*/  SHF.L.U32 R16, R26, 0x5, RZ ;  /* 0x000000051a107819 */ /* 0x001fc800000006ff */
[----:B------:R-:W-:Y:S02]  /*0b90*/  LOP3.LUT R16, R16, 0x7e0, RZ, 0xc0, !PT ;  /* 0x000007e010107812 */ /* 0x000fe400078ec0ff */
[----:B------:R-:W-:Y:S02]  /*0ba0*/  SHF.L.U32 R17, R26, 0x2, RZ ;  /* 0x000000021a117819 */ /* 0x000fe400000006ff */
[----:B------:R-:W-:Y:S02]  /*0bb0*/  IADD3 R16, PT, PT, R23, R16, RZ ;  /* 0x0000001017107210 */ /* 0x000fe40007ffe0ff */
[----:B------:R-:W-:Y:S02]  /*0bc0*/  LOP3.LUT R19, R22, 0x3f, RZ, 0xc0, !PT ;  /* 0x0000003f16137812 */ /* 0x000fe400078ec0ff */
[----:B------:R-:W-:Y:S01]  /*0bd0*/  SHF.R.U32.HI R18, RZ, 0x6, R22 ;  /* 0x00000006ff127819 */ /* 0x000fe20000011616 */
[C---:B------:R-:W-:Y:S01]  /*0be0*/  IMAD R16, R29.reuse, 0x4, R16 ;  /* 0x000000041d107824 */ /* 0x040fe200078e0210 */
[----:B---3--:R0:W-:Y:S01]  /*0bf0*/  STS [R27], R36 ;  /* 0x000000241b007388 */ /* 0x0081e20000000800 */
[----:B------:R-:W-:-:S02]  /*0c00*/  LEA R29, R29, R25, 0x8 ;  /* 0x000000191d1d7211 */ /* 0x000fc400078e40ff */
[----:B------:R-:W-:Y:S02]  /*0c10*/  LOP3.LUT R17, R17, 0xfc, RZ, 0xc0, !PT ;  /* 0x000000fc11117812 */ /* 0x000fe400078ec0ff */
[----:B0-----:R-:W-:Y:S02]  /*0c20*/  LEA R36, R7, R19, 0x6 ;  /* 0x0000001307247211 */ /* 0x001fe400078e30ff */
[----:B------:R-:W-:Y:S01]  /*0c30*/  IADD3 R27, PT, PT, R18, UR4, RZ ;  /* 0x00000004121b7c10 */ /* 0x000fe2000fffe0ff */
[----:B------:R-:W-:-:S04]  /*0c40*/  IMAD.IADD R29, R29, 0x1, R17 ;  /* 0x000000011d1d7824 */ /* 0x000fc800078e0211 */
[----:B------:R-:W-:Y:S01]  /*0c50*/  IMAD R17, R36, UR7, R27 ;  /* 0x0000000724117c24 */ /* 0x000fe2000f8e021b */
[----:B--2---:R0:W-:Y:S03]  /*0c60*/  STS [R16], R37 ;  /* 0x0000002510007388 */ /* 0x0041e60000000800 */
[----:B0-----:R-:W-:-:S05]  /*0c70*/  IMAD.WIDE.U32 R16, R17, 0x4, R8 ;  /* 0x0000000411107825 */ /* 0x001fca00078e0008 */
[----:B------:R0:W2:Y:S01]  /*0c80*/  LDG.E R37, desc[UR10][R16.64] ;  /* 0x0000000a10257981 */ /* 0x0000a2000c1e1900 */
[----:B------:R-:W-:-:S05]  /*0c90*/  IMAD.SHL.U32 R36, R22, 0x20, RZ ;  /* 0x0000002016247824 */ /* 0x000fca00078e00ff */
[----:B------:R-:W-:Y:S01]  /*0ca0*/  LOP3.LUT R36, R36, 0x7e0, RZ, 0xc0, !PT ;  /* 0x000007e024247812 */ /* 0x000fe200078ec0ff */
[----:B----4-:R1:W-:Y:S03]  /*0cb0*/  STS [R29], R35 ;  /* 0x000000231d007388 */ /* 0x0103e60000000800 */
[----:B------:R-:W-:-:S04]  /*0cc0*/  IADD3 R36, PT, PT, R23, R36, RZ ;  /* 0x0000002417247210 */ /* 0x000fc80007ffe0ff */
[----:B-1----:R-:W-:Y:S01]  /*0cd0*/  LEA R29, R18, R36, 0x2 ;  /* 0x00000024121d7211 */ /* 0x002fe200078e10ff */
[----:B------:R-:W-:Y:S01]  /*0ce0*/  IMAD R36, R20, 0x40, R19 ;  /* 0x0000004014247824 */ /* 0x000fe200078e0213 */
[----:B------:R-:W-:Y:S02]  /*0cf0*/  SHF.L.U32 R19, R22, 0x2, RZ ;  /* 0x0000000216137819 */ /* 0x000fe400000006ff */
[----:B------:R-:W-:Y:S02]  /*0d00*/  LEA R18, R18, R25, 0x8 ;  /* 0x0000001912127211 */ /* 0x000fe400078e40ff */
[----:B------:R-:W-:Y:S01]  /*0d10*/  LOP3.LUT R19, R19, 0xfc, RZ, 0xc0, !PT ;  /* 0x000000fc13137812 */ /* 0x000fe200078ec0ff */
[----:B------:R-:W-:Y:S01]  /*0d20*/  IMAD R27, R27, UR7, R36 ;  /* 0x000000071b1b7c24 */ /* 0x000fe2000f8e0224 */
[----:B------:R-:W-:-:S03]  /*0d30*/  SHF.R.U32.HI R36, RZ, 0x6, R24 ;  /* 0x00000006ff247819 */ /* 0x000fc60000011618 */
[----:B------:R-:W-:Y:S01]  /*0d40*/  IMAD.IADD R18, R18, 0x1, R19 ;  /* 0x0000000112127824 */ /* 0x000fe200078e0213 */
[----:B------:R-:W-:Y:S01]  /*0d50*/  LOP3.LUT R19, R24, 0x3f, RZ, 0xc0, !PT ;  /* 0x0000003f18137812 */ /* 0x000fe200078ec0ff */
[----:B0-----:R-:W-:-:S03]  /*0d60*/  IMAD.WIDE R16, R27, 0x4, R10 ;  /* 0x000000041b107825 */ /* 0x001fc600078e020a */
[----:B------:R-:W-:-:S03]  /*0d70*/  LEA R27, R7, R19, 0x6 ;  /* 0x00000013071b7211 */ /* 0x000fc600078e30ff */
[----:B------:R0:W3:Y:S04]  /*0d80*/  LDG.E R17, desc[UR10][R16.64] ;  /* 0x0000000a10117981 */ /* 0x0000e8000c1e1900 */
[----:B--2---:R1:W-:Y:S02]  /*0d90*/  STS [R29], R37 ;  /* 0x000000251d007388 */ /* 0x0043e40000000800 */
[----:B-1----:R-:W-:Y:S01]  /*0da0*/  LEA R29, R20, R19, 0x6 ;  /* 0x00000013141d7211 */ /* 0x002fe200078e30ff */
[----:B------:R-:W-:-:S04]  /*0db0*/  VIADD R19, R36, UR4 ;  /* 0x0000000424137c36 */ /* 0x000fc80008000000 */
[----:B------:R-:W-:Y:S02]  /*0dc0*/  IMAD R27, R27, UR7, R19 ;  /* 0x000000071b1b7c24 */ /* 0x000fe4000f8e0213 */
[----:B------:R-:W-:Y:S02]  /*0dd0*/  IMAD R29, R19, UR7, R29 ;  /* 0x00000007131d7c24 */ /* 0x000fe4000f8e021d */
[----:B------:R-:W-:-:S04]  /*0de0*/  IMAD.WIDE.U32 R8, R27, 0x4, R8 ;  /* 0x000000041b087825 */ /* 0x000fc800078e0008 */
[----:B------:R-:W-:Y:S02]  /*0df0*/  IMAD.WIDE R10, R29, 0x4, R10 ;  /* 0x000000041d0a7825 */ /* 0x000fe400078e020a */
[----:B------:R-:W2:Y:S04]  /*0e00*/  LDG.E R8, desc[UR10][R8.64] ;  /* 0x0000000a08087981 */ /* 0x000ea8000c1e1900 */
[----:B------:R-:W4:Y:S01]  /*0e10*/  LDG.E R10, desc[UR10][R10.64] ;  /* 0x0000000a0a0a7981 */ /* 0x000f22000c1e1900 */
[C---:B0-----:R-:W-:Y:S02]  /*0e20*/  SHF.L.U32 R16, R24.reuse, 0x5, RZ ;  /* 0x0000000518107819 */ /* 0x041fe400000006ff */
[----:B------:R-:W-:Y:S02]  /*0e30*/  SHF.L.U32 R19, R24, 0x2, RZ ;  /* 0x0000000218137819 */ /* 0x000fe400000006ff */
[----:B------:R-:W-:-:S02]  /*0e40*/  LOP3.LUT R16, R16, 0x7e0, RZ, 0xc0, !PT ;  /* 0x000007e010107812 */ /* 0x000fc400078ec0ff */
[----:B------:R-:W-:-:S03]  /*0e50*/  LOP3.LUT R27, R19, 0xfc, RZ, 0xc0, !PT ;  /* 0x000000fc131b7812 */ /* 0x000fc600078ec0ff */
[----:B------:R-:W-:Y:S01]  /*0e60*/  IMAD.IADD R19, R23, 0x1, R16 ;  /* 0x0000000117137824 */ /* 0x000fe200078e0210 */
[----:B------:R-:W-:-:S04]  /*0e70*/  LEA R16, R36, R25, 0x8 ;  /* 0x0000001924107211 */ /* 0x000fc800078e40ff */
[----:B------:R-:W-:Y:S01]  /*0e80*/  LEA R19, R36, R19, 0x2 ;  /* 0x0000001324137211 */ /* 0x000fe200078e10ff */
[----:B------:R-:W-:Y:S01]  /*0e90*/  IMAD.IADD R27, R16, 0x1, R27 ;  /* 0x00000001101b7824 */ /* 0x000fe200078e021b */
[C-C-:B------:R-:W-:Y:S01]  /*0ea0*/  IADD3 R28, PT, PT, R33.reuse, R28, R33.reuse ;  /* 0x0000001c211c7210 */ /* 0x140fe20007ffe021 */
[----:B---3--:R0:W-:Y:S03]  /*0eb0*/  STS [R18], R17 ;  /* 0x0000001112007388 */ /* 0x0081e60000000800 */
[----:B------:R-:W-:-:S04]  /*0ec0*/  IADD3 R28, PT, PT, R33, R28, R33 ;  /* 0x0000001c211c7210 */ /* 0x000fc80007ffe021 */
[----:B------:R-:W-:Y:S01]  /*0ed0*/  ISETP.GE.U32.AND P0, PT, R28, 0x200, PT ;  /* 0x000002001c00780c */ /* 0x000fe20003f06070 */
[C---:B------:R-:W-:Y:S01]  /*0ee0*/  IMAD R26, R33.reuse, 0x4, R26 ;  /* 0x00000004211a7824 */ /* 0x040fe200078e021a */
[C---:B------:R-:W-:Y:S02]  /*0ef0*/  LEA R22, R33.reuse, R22, 0x2 ;  /* 0x0000001621167211 */ /* 0x040fe400078e10ff */
[----:B------:R-:W-:Y:S01]  /*0f00*/  LEA R24, R33, R24, 0x2 ;  /* 0x0000001821187211 */ /* 0x000fe200078e10ff */
[----:B--2---:R0:W-:Y:S04]  /*0f10*/  STS [R19], R8 ;  /* 0x0000000813007388 */ /* 0x0041e80000000800 */
[----:B----4-:R0:W-:Y:S04]  /*0f20*/  STS [R27], R10 ;  /* 0x0000000a1b007388 */ /* 0x0101e80000000800 */
[----:B------:R-:W-:Y:S05]  /*0f30*/  @!P0 BRA `(.L_x_5) ;  /* 0xfffffff8008c8947 */ /* 0x000fea000383ffff */
.L_x_2:
[----:B0-----:R-:W-:Y:S05]  /*0f40*/  BSYNC.RECONVERGENT B0 ;  /* 0x0000000000007941 */ /* 0x001fea0003800200 */
.L_x_1:
[----:B------:R-:W-:Y:S01]  /*0f50*/  BAR.SYNC.DEFER_BLOCKING 0x0 ;  /* 0x0000000000007b1d */ /* 0x000fe20000010000 */
[----:B------:R-:W-:-:S05]  /*0f60*/  UIADD3 UR4, UPT, UPT, UR4, 0x8, URZ ;  /* 0x0000000804047890 */ /* 0x000fca000fffe0ff */
[----:B------:R-:W0:Y:S01]  /*0f70*/  LDCU UR7, c[0x0][0x398] ;  /* 0x00007300ff0777ac */ /* 0x000e220008000800 */
[----:B--2---:R-:W-:Y:S01]  /*0f80*/  LDS.64 R24, [R31+UR6] ;  /* 0x000000061f187984 */ /* 0x004fe20008000a00 */
[----:B0-----:R-:W-:-:S03]  /*0f90*/  UISETP.GE.AND UP0, UPT, UR4, UR7, UPT ;  /* 0x000000070400728c */ /* 0x001fc6000bf06270 */
[----:B-1----:R-:W0:Y:S04]  /*0fa0*/  LDS.128 R16, [R32] ;  /* 0x0000000020107984 */ /* 0x002e280000000c00 */
[----:B------:R-:W1:Y:S04]  /*0fb0*/  LDS.128 R8, [R32+0x20] ;  /* 0x0000200020087984 */ /* 0x000e680000000c00 */
[----:B------:R-:W2:Y:S04]  /*0fc0*/  LDS.64 R26, [R31+UR6+0x100] ;  /* 0x000100061f1a7984 */ /* 0x000ea80008000a00 */
[----:B------:R-:W4:Y:S04]  /*0fd0*/  LDS.64 R28, [R31+UR6+0x200] ;  /* 0x000200061f1c7984 */ /* 0x000f280008000a00 */
[----:B------:R-:W5:Y:S01]  /*0fe0*/  LDS.64 R22, [R31+UR6+0x300] ;  /* 0x000300061f167984 */ /* 0x000f620008000a00 */
[C---:B0-----:R-:W-:Y:S01]  /*0ff0*/  FFMA R35, R16.reuse, R24, R14 ;  /* 0x0000001810237223 */ /* 0x041fe2000000000e */
[-C--:B------:R-:W-:Y:S01]  /*1000*/  FFMA R16, R16, R25.reuse, R15 ;  /* 0x0000001910107223 */ /* 0x080fe2000000000f */
[----:B-1----:R-:W-:Y:S01]  /*1010*/  FFMA R12, R24, R8, R12 ;  /* 0x00000008180c7223 */ /* 0x002fe2000000000c */
[----:B------:R-:W-:-:S02]  /*1020*/  FFMA R8, R8, R25, R13 ;  /* 0x0000001908087223 */ /* 0x000fc4000000000d */
[----:B------:R-:W-:Y:S01]  /*1030*/  LDS.64 R24, [R31+UR6+0x500] ;  /* 0x000500061f187984 */ /* 0x000fe20008000a00 */
[C---:B--2---:R-:W-:Y:S01]  /*1040*/  FFMA R35, R26.reuse, R17, R35 ;  /* 0x000000111a237223 */ /* 0x044fe20000000023 */
[----:B------:R-:W-:Y:S01]  /*1050*/  FFMA R17, R17, R27, R16 ;  /* 0x0000001b11117223 */ /* 0x000fe20000000010 */
[-C--:B------:R-:W-:Y:S01]  /*1060*/  FFMA R13, R26, R9.reuse, R12 ;  /* 0x000000091a0d7223 */ /* 0x080fe2000000000c */
[----:B------:R-:W-:Y:S01]  /*1070*/  FFMA R8, R27, R9, R8 ;  /* 0x000000091b087223 */ /* 0x000fe20000000008 */
[----:B----4-:R-:W-:Y:S01]  /*1080*/  FFMA R27, R28, R18, R35 ;  /* 0x000000121c1b7223 */ /* 0x010fe20000000023 */
[----:B------:R-:W-:Y:S01]  /*1090*/  FFMA R26, R18, R29, R17 ;  /* 0x0000001d121a7223 */ /* 0x000fe20000000011 */
[-C--:B------:R-:W-:Y:S01]  /*10a0*/  FFMA R28, R28, R10.reuse, R13 ;  /* 0x0000000a1c1c7223 */ /* 0x080fe2000000000d */
[----:B------:R-:W-:Y:S01]  /*10b0*/  FFMA R10, R29, R10, R8 ;  /* 0x0000000a1d0a7223 */ /* 0x000fe20000000008 */
[----:B------:R-:W-:Y:S01]  /*10c0*/  LDS.128 R12, [R32+0x10] ;  /* 0x00001000200c7984 */ /* 0x000fe20000000c00 */
[C---:B-----5:R-:W-:Y:S01]  /*10d0*/  FFMA R27, R22.reuse, R19, R27 ;  /* 0x00000013161b7223 */ /* 0x060fe2000000001b */
[----:B------:R-:W-:Y:S01]  /*10e0*/  FFMA R26, R19, R23, R26 ;  /* 0x00000017131a7223 */ /* 0x000fe2000000001a */
[-C--:B------:R-:W-:Y:S01]  /*10f0*/  FFMA R29, R22, R11.reuse, R28 ;  /* 0x0000000b161d7223 */ /* 0x080fe2000000001c */
[----:B------:R-:W0:Y:S01]  /*1100*/  LDS.64 R8, [R31+UR6+0x400] ;  /* 0x000400061f087984 */ /* 0x000e220008000a00 */
[----:B------:R-:W-:-:S03]  /*1110*/  FFMA R35, R23, R11, R10 ;  /* 0x0000000b17237223 */ /* 0x000fc6000000000a */
[----:B------:R-:W1:Y:S04]  /*1120*/  LDS.128 R16, [R32+0x30] ;  /* 0x0000300020107984 */ /* 0x000e680000000c00 */
[----:B------:R-:W2:Y:S04]  /*1130*/  LDS.64 R22, [R31+UR6+0x600] ;  /* 0x000600061f167984 */ /* 0x000ea80008000a00 */
[----:B------:R-:W4:Y:S01]  /*1140*/  LDS.64 R10, [R31+UR6+0x700] ;  /* 0x000700061f0a7984 */ /* 0x000f220008000a00 */
[C---:B0-----:R-:W-:Y:S01]  /*1150*/  FFMA R27, R12.reuse, R8, R27 ;  /* 0x000000080c1b7223 */ /* 0x041fe2000000001b */
[-C--:B------:R-:W-:Y:S01]  /*1160*/  FFMA R26, R12, R9.reuse, R26 ;  /* 0x000000090c1a7223 */ /* 0x080fe2000000001a */
[----:B-1----:R-:W-:Y:S01]  /*1170*/  FFMA R8, R8, R16, R29 ;  /* 0x0000001008087223 */ /* 0x002fe2000000001d */
[----:B------:R-:W-:Y:S01]  /*1180*/  FFMA R16, R16, R9, R35 ;  /* 0x0000000910107223 */ /* 0x000fe20000000023 */
[C---:B------:R-:W-:Y:S01]  /*1190*/  FFMA R27, R24.reuse, R13, R27 ;  /* 0x0000000d181b7223 */ /* 0x040fe2000000001b */
[----:B------:R-:W-:Y:S01]  /*11a0*/  FFMA R13, R13, R25, R26 ;  /* 0x000000190d0d7223 */ /* 0x000fe2000000001a */
[-C--:B------:R-:W-:Y:S01]  /*11b0*/  FFMA R9, R24, R17.reuse, R8 ;  /* 0x0000001118097223 */ /* 0x080fe20000000008 */
[----:B------:R-:W-:Y:S01]  /*11c0*/  FFMA R16, R25, R17, R16 ;  /* 0x0000001119107223 */ /* 0x000fe20000000010 */
[----:B--2---:R-:W-:Y:S01]  /*11d0*/  FFMA R27, R22, R14, R27 ;  /* 0x0000000e161b7223 */ /* 0x004fe2000000001b */
[----:B------:R-:W-:Y:S01]  /*11e0*/  FFMA R8, R14, R23, R13 ;  /* 0x000000170e087223 */ /* 0x000fe2000000000d */
[-C--:B------:R-:W-:Y:S01]  /*11f0*/  FFMA R12, R22, R18.reuse, R9 ;  /* 0x00000012160c7223 */ /* 0x080fe20000000009 */
[----:B------:R-:W-:Y:S01]  /*1200*/  FFMA R16, R23, R18, R16 ;  /* 0x0000001217107223 */ /* 0x000fe20000000010 */
[C---:B----4-:R-:W-:Y:S01]  /*1210*/  FFMA R14, R10.reuse, R15, R27 ;  /* 0x0000000f0a0e7223 */ /* 0x050fe2000000001b */
[----:B------:R-:W-:Y:S01]  /*1220*/  FFMA R15, R15, R11, R8 ;  /* 0x0000000b0f0f7223 */ /* 0x000fe20000000008 */
[----:B------:R-:W-:Y:S01]  /*1230*/  BAR.SYNC.DEFER_BLOCKING 0x0 ;  /* 0x0000000000007b1d */ /* 0x000fe20000010000 */
[-C--:B------:R-:W-:Y:S01]  /*1240*/  FFMA R12, R10, R19.reuse, R12 ;  /* 0x000000130a0c7223 */ /* 0x080fe2000000000c */
[----:B------:R-:W-:-:S04]  /*1250*/  FFMA R13, R11, R19, R16 ;  /* 0x000000130b0d7223 */ /* 0x000fc80000000010 */
[----:B------:R0:W-:Y:S04]  /*1260*/  STS.64 [R30+UR5], R14 ;  /* 0x0000000e1e007988 */ /* 0x0001e80008000a05 */
[----:B------:R0:W-:Y:S01]  /*1270*/  STS.64 [R30+UR5+0x100], R12 ;  /* 0x0001000c1e007988 */ /* 0x0001e20008000a05 */
[----:B------:R-:W-:Y:S05]  /*1280*/  BRA.U !UP0, `(.L_x_6) ;  /* 0xfffffff108607547 */ /* 0x000fea000b83ffff */
.L_x_0:
[----:B------:R-:W3:Y:S01]  /*1290*/  S2R R6, SR_TID.Y ;  /* 0x0000000000067919 */ /* 0x000ee20000002200 */
[----:B------:R-:W1:Y:S01]  /*12a0*/  S2R R9, SR_TID.X ;  /* 0x0000000000097919 */ /* 0x000e620000002100 */
[----:B---3--:R-:W-:Y:S02]  /*12b0*/  LEA R0, R7, R6, 0x6 ;  /* 0x0000000607007211 */ /* 0x008fe400078e30ff */
[----:B-1----:R-:W-:-:S04]  /*12c0*/  LEA R3, R20, R9, 0x6 ;  /* 0x0000000914037211 */ /* 0x002fc800078e30ff */
[----:B------:R-:W-:-:S04]  /*12d0*/  VIMNMX.U32 R0, PT, PT, R0, R3, !PT ;  /* 0x0000000300007248 */ /* 0x000fc80007fe0000 */
[----:B------:R-:W-:-:S13]  /*12e0*/  ISETP.GE.U32.AND P0, PT, R0, UR7, PT ;  /* 0x0000000700007c0c */ /* 0x000fda000bf06070 */
[----:B------:R-:W-:Y:S05]  /*12f0*/  @P0 EXIT ;  /* 0x000000000000094d */ /* 0x000fea0003800000 */
[----:B------:R-:W1:Y:S01]  /*1300*/  S2UR UR5, SR_CgaCtaId ;  /* 0x00000000000579c3 */ /* 0x000e620000008800 */
[----:B------:R-:W-:Y:S01]  /*1310*/  UMOV UR4, 0x400 ;  /* 0x0000040000047882 */ /* 0x000fe20000000000 */
[C---:B------:R-:W-:Y:S01]  /*1320*/  IMAD R0, R6.reuse, 0x40, R9 ;  /* 0x0000004006007824 */ /* 0x040fe200078e0209 */
[----:B------:R-:W-:Y:S01]  /*1330*/  UIADD3 UR4, UPT, UPT, UR4, 0x1000, URZ ;  /* 0x0000100004047890 */ /* 0x000fe2000fffe0ff */
[----:B------:R-:W-:Y:S02]  /*1340*/  SHF.L.U32 R6, R6, 0x1, RZ ;  /* 0x0000000106067819 */ /* 0x000fe400000006ff */
[----:B------:R-:W-:Y:S02]  /*1350*/  SHF.L.U32 R9, R9, 0x1, RZ ;  /* 0x0000000109097819 */ /* 0x000fe400000006ff */
[----:B0-----:R-:W0:Y:S01]  /*1360*/  LDC.64 R12, c[0x0][0x390] ;  /* 0x0000e400ff0c7b82 */ /* 0x001e220000000a00 */
[----:B-1----:R-:W-:-:S06]  /*1370*/  ULEA UR4, UR5, UR4, 0x18 ;  /* 0x0000000405047291 */ /* 0x002fcc000f8ec0ff */
[----:B------:R-:W-:-:S05]  /*1380*/  LEA R0, R0, UR4, 0x3 ;  /* 0x0000000400007c11 */ /* 0x000fca000f8e18ff */
[----:B------:R-:W1:Y:S01]  /*1390*/  LDS.64 R2, [R0] ;  /* 0x0000000000027984 */ /* 0x000e620000000a00 */
[----:B------:R-:W2:Y:S03]  /*13a0*/  LDCU UR4, c[0x0][0x364] ;  /* 0x00006c80ff0477ac */ /* 0x000ea60008000800 */
[----:B------:R-:W3:Y:S01]  /*13b0*/  LDS.64 R4, [R0+0x100] ;  /* 0x0001000000047984 */ /* 0x000ee20000000a00 */
[----:B------:R-:W4:Y:S01]  /*13c0*/  LDCU UR5, c[0x0][0x360] ;  /* 0x00006c00ff0577ac */ /* 0x000f220008000800 */
[----:B--2---:R-:W-:Y:S02]  /*13d0*/  IMAD R6, R7, UR4, R6 ;  /* 0x0000000407067c24 */ /* 0x004fe4000f8e0206 */
[----:B----4-:R-:W-:-:S04]  /*13e0*/  IMAD R9, R20, UR5, R9 ;  /* 0x0000000514097c24 */ /* 0x010fc8000f8e0209 */
[----:B------:R-:W-:-:S04]  /*13f0*/  IMAD R9, R6, UR7, R9 ;  /* 0x0000000706097c24 */ /* 0x000fc8000f8e0209 */
[C---:B------:R-:W-:Y:S01]  /*1400*/  VIADD R15, R9.reuse, 0x1 ;  /* 0x00000001090f7836 */ /* 0x040fe20000000000 */
[C---:B------:R-:W-:Y:S01]  /*1410*/  IADD3 R11, PT, PT, R9.reuse, UR7, RZ ;  /* 0x00000007090b7c10 */ /* 0x040fe2000fffe0ff */
[----:B0-----:R-:W-:-:S03]  /*1420*/  IMAD.WIDE.U32 R6, R9, 0x4, R12 ;  /* 0x0000000409067825 */ /* 0x001fc600078e000c */
[----:B------:R-:W-:Y:S01]  /*1430*/  IADD3 R17, PT, PT, R15, UR7, RZ ;  /* 0x000000070f117c10 */ /* 0x000fe2000fffe0ff */
[--C-:B------:R-:W-:Y:S01]  /*1440*/  IMAD.WIDE.U32 R8, R11, 0x4, R12.reuse ;  /* 0x000000040b087825 */ /* 0x100fe200078e000c */
[----:B-1----:R-:W-:Y:S03]  /*1450*/  STG.E desc[UR10][R6.64], R2 ;  /* 0x0000000206007986 */ /* 0x002fe6000c10190a */
[--C-:B------:R-:W-:Y:S01]  /*1460*/  IMAD.WIDE.U32 R10, R15, 0x4, R12.reuse ;  /* 0x000000040f0a7825 */ /* 0x100fe200078e000c */
[----:B---3--:R-:W-:Y:S03]  /*1470*/  STG.E desc[UR10][R8.64], R4 ;  /* 0x0000000408007986 */ /* 0x008fe6000c10190a */
[----:B------:R-:W-:Y:S01]  /*1480*/  IMAD.WIDE.U32 R12, R17, 0x4, R12 ;  /* 0x00000004110c7825 */ /* 0x000fe200078e000c */
[----:B------:R-:W-:Y:S04]  /*1490*/  STG.E desc[UR10][R10.64], R3 ;  /* 0x000000030a007986 */ /* 0x000fe8000c10190a */
[----:B------:R-:W-:Y:S01]  /*14a0*/  STG.E desc[UR10][R12.64], R5 ;  /* 0x000000050c007986 */ /* 0x000fe2000c10190a */
[----:B------:R-:W-:Y:S05]  /*14b0*/  EXIT ;  /* 0x000000000000794d */ /* 0x000fea0003800000 */
.L_x_7:
[----:B------:R-:W-:-:S00]  /*14c0*/  BRA `(.L_x_7) ;  /* 0xfffffffc00fc7947 */ /* 0x000fc0000383ffff */
[----:B------:R-:W-:-:S00]  /*14d0*/  NOP ;  /* 0x0000000000007918 */ /* 0x000fc00000000000 */
        /* <DEDUP_REMOVED lines=10> */
.L_x_8:


//--------------------- .nv.shared._Z7cudaMulPfS_S_i --------------------------
	.section	.nv.shared._Z7cudaMulPfS_S_i,"aw",@nobits
	.sectionflags	@""
	.align	4
.nv.shared._Z7cudaMulPfS_S_i:
	.zero		21504


//--------------------- .nv.shared.reserved.0     --------------------------
	.section	.nv.shared.reserved.0,"aw",@nobits
	.weak		__nv_reservedSMEM_offset_0_alias
	.size		__nv_reservedSMEM_offset_0_alias, 0, 64
	.other		__nv_reservedSMEM_offset_0_alias,@"STO_CUDA_RESERVED_SHARED STV_DEFAULT"
__nv_reservedSMEM_offset_0_alias:
	.zero		0
	.zero		64


//--------------------- .nv.constant0._Z7cudaMulPfS_S_i --------------------------
	.section	.nv.constant0._Z7cudaMulPfS_S_i,"a",@progbits
	.sectionflags	@""
	.align	4
.nv.constant0._Z7cudaMulPfS_S_i:
	.zero		924


//--------------------- SYMBOLS --------------------------

	.type		.nv.reservedSmem.offset0,@object
	.size		.nv.reservedSmem.offset0,0x4
	.type		.nv.reservedSmem.cap,@object
	.size		.nv.reservedSmem.cap,0x4
